	.headerflags	@"EF_CUDA_TEXMODE_UNIFIED EF_CUDA_64BIT_ADDRESS EF_CUDA_ACCELERATORS EF_CUDA_SM90 EF_CUDA_VIRTUAL_SM(EF_CUDA_SM90)"
	.elftype	@"ET_EXEC"


//--------------------- .nv.info                  --------------------------
	.section	.nv.info,"",@"SHT_CUDA_INFO"
	.align	4


	//----- nvinfo : EIATTR_REGCOUNT
	.align		4
        /*0000*/ 	.byte	0x04, 0x2f
        /*0002*/ 	.short	(.L_3 - .L_2)
	.align		4
.L_2:
        /*0004*/ 	.word	index@(triton_poi_fused__native_batch_norm_legit_no_training_relu_17)
        /*0008*/ 	.word	0x00000016


	//----- nvinfo : EIATTR_MIN_STACK_SIZE
	.align		4
.L_3:
        /*000c*/ 	.byte	0x04, 0x12
        /*000e*/ 	.short	(.L_5 - .L_4)
	.align		4
.L_4:
        /*0010*/ 	.word	index@(triton_poi_fused__native_batch_norm_legit_no_training_relu_17)
        /*0014*/ 	.word	0x00000000


	//----- nvinfo : EIATTR_FRAME_SIZE
	.align		4
.L_5:
        /*0018*/ 	.byte	0x04, 0x11
        /*001a*/ 	.short	(.L_7 - .L_6)
	.align		4
.L_6:
        /*001c*/ 	.word	index@(triton_poi_fused__native_batch_norm_legit_no_training_relu_17)
        /*0020*/ 	.word	0x00000000


	//----- nvinfo : EIATTR_MIN_STACK_SIZE
	.align		4
.L_7:
        /*0024*/ 	.byte	0x04, 0x12
        /*0026*/ 	.short	(.L_9 - .L_8)
	.align		4
.L_8:
        /*0028*/ 	.word	index@(triton_poi_fused__native_batch_norm_legit_no_training_relu_17)
        /*002c*/ 	.word	0x00000000
.L_9:


//--------------------- .nv.info.triton_poi_fused__native_batch_norm_legit_no_training_relu_17 --------------------------
	.section	.nv.info.triton_poi_fused__native_batch_norm_legit_no_training_relu_17,"",@"SHT_CUDA_INFO"
	.sectionflags	@""
	.align	4


	//----- nvinfo : EIATTR_CUDA_API_VERSION
	.align		4
        /*0000*/ 	.byte	0x04, 0x37
        /*0002*/ 	.short	(.L_11 - .L_10)
.L_10:
        /*0004*/ 	.word	0x0000007c


	//----- nvinfo : EIATTR_KPARAM_INFO
	.align		4
.L_11:
        /*0008*/ 	.byte	0x04, 0x17
        /*000a*/ 	.short	(.L_13 - .L_12)
.L_12:
        /*000c*/ 	.word	0x00000000
        /*0010*/ 	.short	0x0006
        /*0012*/ 	.short	0x0030
        /*0014*/ 	.byte	0x00, 0xf0, 0x11, 0x00


	//----- nvinfo : EIATTR_KPARAM_INFO
	.align		4
.L_13:
        /*0018*/ 	.byte	0x04, 0x17
        /*001a*/ 	.short	(.L_15 - .L_14)
.L_14:
        /*001c*/ 	.word	0x00000000
        /*0020*/ 	.short	0x0005
        /*0022*/ 	.short	0x0028
        /*0024*/ 	.byte	0x00, 0xf4, 0x21, 0x00


	//----- nvinfo : EIATTR_KPARAM_INFO
	.align		4
.L_15:
        /*0028*/ 	.byte	0x04, 0x17
        /*002a*/ 	.short	(.L_17 - .L_16)
.L_16:
        /*002c*/ 	.word	0x00000000
        /*0030*/ 	.short	0x0004
        /*0032*/ 	.short	0x0020
        /*0034*/ 	.byte	0x00, 0xf4, 0x21, 0x00


	//----- nvinfo : EIATTR_KPARAM_INFO
	.align		4
.L_17:
        /*0038*/ 	.byte	0x04, 0x17
        /*003a*/ 	.short	(.L_19 - .L_18)
.L_18:
        /*003c*/ 	.word	0x00000000
        /*0040*/ 	.short	0x0003
        /*0042*/ 	.short	0x0018
        /*0044*/ 	.byte	0x00, 0xf4, 0x21, 0x00


	//----- nvinfo : EIATTR_KPARAM_INFO
	.align		4
.L_19:
        /*0048*/ 	.byte	0x04, 0x17
        /*004a*/ 	.short	(.L_21 - .L_20)
.L_20:
        /*004c*/ 	.word	0x00000000
        /*0050*/ 	.short	0x0002
        /*0052*/ 	.short	0x0010
        /*0054*/ 	.byte	0x00, 0xf4, 0x21, 0x00


	//----- nvinfo : EIATTR_KPARAM_INFO
	.align		4
.L_21:
        /*0058*/ 	.byte	0x04, 0x17
        /*005a*/ 	.short	(.L_23 - .L_22)
.L_22:
        /*005c*/ 	.word	0x00000000
        /*0060*/ 	.short	0x0001
        /*0062*/ 	.short	0x0008
        /*0064*/ 	.byte	0x00, 0xf4, 0x21, 0x00


	//----- nvinfo : EIATTR_KPARAM_INFO
	.align		4
.L_23:
        /*0068*/ 	.byte	0x04, 0x17
        /*006a*/ 	.short	(.L_25 - .L_24)
.L_24:
        /*006c*/ 	.word	0x00000000
        /*0070*/ 	.short	0x0000
        /*0072*/ 	.short	0x0000
        /*0074*/ 	.byte	0x00, 0xf4, 0x21, 0x00


	//----- nvinfo : EIATTR_SPARSE_MMA_MASK
	.align		4
.L_25:
        /*0078*/ 	.byte	0x03, 0x50
        /*007a*/ 	.short	0x0000


	//----- nvinfo : EIATTR_MAXREG_COUNT
	.align		4
        /*007c*/ 	.byte	0x03, 0x1b
        /*007e*/ 	.short	0x00ff


	//----- nvinfo : EIATTR_EXIT_INSTR_OFFSETS
	.align		4
        /*0080*/ 	.byte	0x04, 0x1c
        /*0082*/ 	.short	(.L_27 - .L_26)


	//   ....[0]....
.L_26:
        /*0084*/ 	.word	0x00000480


	//   ....[1]....
        /*0088*/ 	.word	0x000004a0


	//----- nvinfo : EIATTR_REQNTID
	.align		4
.L_27:
        /*008c*/ 	.byte	0x04, 0x10
        /*008e*/ 	.short	(.L_29 - .L_28)
.L_28:
        /*0090*/ 	.word	0x00000080
        /*0094*/ 	.word	0x00000001
        /*0098*/ 	.word	0x00000001


	//----- nvinfo : EIATTR_CBANK_PARAM_SIZE
	.align		4
.L_29:
        /*009c*/ 	.byte	0x03, 0x19
        /*009e*/ 	.short	0x0034


	//----- nvinfo : EIATTR_PARAM_CBANK
	.align		4
        /*00a0*/ 	.byte	0x04, 0x0a
        /*00a2*/ 	.short	(.L_31 - .L_30)
	.align		4
.L_30:
        /*00a4*/ 	.word	index@(.nv.constant0.triton_poi_fused__native_batch_norm_legit_no_training_relu_17)
        /*00a8*/ 	.short	0x0210
        /*00aa*/ 	.short	0x0034


	//----- nvinfo : EIATTR_SW_WAR
	.align		4
.L_31:
        /*00ac*/ 	.byte	0x04, 0x36
        /*00ae*/ 	.short	(.L_33 - .L_32)
.L_32:
        /*00b0*/ 	.word	0x00000008
.L_33:


//--------------------- .nv.callgraph             --------------------------
	.section	.nv.callgraph,"",@"SHT_CUDA_CALLGRAPH"
	.align	4
	.sectionentsize	8
	.align		4
        /*0000*/ 	.word	0x00000000
	.align		4
        /*0004*/ 	.word	0xffffffff
	.align		4
        /*0008*/ 	.word	0x00000000
	.align		4
        /*000c*/ 	.word	0xfffffffe
	.align		4
        /*0010*/ 	.word	0x00000000
	.align		4
        /*0014*/ 	.word	0xfffffffd
	.align		4
        /*0018*/ 	.word	0x00000000
	.align		4
        /*001c*/ 	.word	0xfffffffc


//--------------------- .nv.constant4             --------------------------
	.section	.nv.constant4,"a",@progbits
	.align	8
	.align		8
.nv.constant4:
        /*0000*/ 	.dword	_$_str
	.align		8
        /*0008*/ 	.dword	_$_str_$_2


//--------------------- .text.triton_poi_fused__native_batch_norm_legit_no_training_relu_17 --------------------------
	.section	.text.triton_poi_fused__native_batch_norm_legit_no_training_relu_17,"ax",@progbits
	.align	128
        .global         triton_poi_fused__native_batch_norm_legit_no_training_relu_17
        .type           triton_poi_fused__native_batch_norm_legit_no_training_relu_17,@function
        .size           triton_poi_fused__native_batch_norm_legit_no_training_relu_17,(.L_x_1 - triton_poi_fused__native_batch_norm_legit_no_training_relu_17)
        .other          triton_poi_fused__native_batch_norm_legit_no_training_relu_17,@"STO_CUDA_ENTRY STV_DEFAULT"
triton_poi_fused__native_batch_norm_legit_no_training_relu_17:
.text.triton_poi_fused__native_batch_norm_legit_no_training_relu_17:
[----:B------:R-:W0:Y:S01]  /*0000*/  LDC R1, c[0x0][0x28] ;  /* 0x00000a00ff017b82 */ /* 0x000e220000000800 */
[----:B------:R-:W1:Y:S07]  /*0010*/  S2R R0, SR_TID.X ;  /* 0x0000000000007919 */ /* 0x000e6e0000002100 */
[----:B------:R-:W2:Y:S01]  /*0020*/  LDC.64 R8, c[0x0][0x220] ;  /* 0x00008800ff087b82 */ /* 0x000ea20000000a00 */
[----:B------:R-:W-:Y:S01]  /*0030*/  CS2R R4, SRZ ;  /* 0x0000000000047805 */ /* 0x000fe2000001ff00 */
[----:B------:R-:W-:Y:S01]  /*0040*/  ULDC.64 UR4, c[0x0][0x208] ;  /* 0x0000820000047ab9 */ /* 0x000fe20000000a00 */
[----:B------:R-:W3:Y:S05]  /*0050*/  S2R R3, SR_CTAID.X ;  /* 0x0000000000037919 */ /* 0x000eea0000002500 */
[----:B------:R-:W4:Y:S08]  /*0060*/  LDC.64 R14, c[0x0][0x218] ;  /* 0x00008600ff0e7b82 */ /* 0x000f300000000a00 */
[----:B------:R-:W5:Y:S08]  /*0070*/  LDC.64 R12, c[0x0][0x210] ;  /* 0x00008400ff0c7b82 */ /* 0x000f700000000a00 */
[----:B------:R-:W2:Y:S01]  /*0080*/  LDC.64 R16, c[0x0][0x228] ;  /* 0x00008a00ff107b82 */ /* 0x000ea20000000a00 */
[----:B-1----:R-:W-:-:S07]  /*0090*/  SHF.L.U32 R0, R0, 0x1, RZ ;  /* 0x0000000100007819 */ /* 0x002fce00000006ff */
[----:B------:R-:W1:Y:S01]  /*00a0*/  LDC.64 R18, c[0x0][0x230] ;  /* 0x00008c00ff127b82 */ /* 0x000e620000000a00 */
[----:B------:R-:W-:-:S04]  /*00b0*/  LOP3.LUT R0, R0, 0xfe, RZ, 0xc0, !PT ;  /* 0x000000fe00007812 */ /* 0x000fc800078ec0ff */
[----:B---3--:R-:W-:-:S04]  /*00c0*/  LEA R0, R3, R0, 0x8 ;  /* 0x0000000003007211 */ /* 0x008fc800078e40ff */
[C---:B------:R-:W-:Y:S01]  /*00d0*/  ISETP.GE.AND P0, PT, R0.reuse, 0x4800, PT ;  /* 0x000048000000780c */ /* 0x040fe20003f06270 */
[----:B------:R-:W-:-:S05]  /*00e0*/  IMAD.HI R2, R0, 0x38e38e39, RZ ;  /* 0x38e38e3900027827 */ /* 0x000fca00078e02ff */
[----:B------:R-:W-:-:S04]  /*00f0*/  SHF.R.U32.HI R3, RZ, 0x1f, R2 ;  /* 0x0000001fff037819 */ /* 0x000fc80000011602 */
[----:B------:R-:W-:-:S04]  /*0100*/  LEA.HI.SX32 R3, R2, R3, 0x1d ;  /* 0x0000000302037211 */ /* 0x000fc800078feaff */
[----:B------:R-:W-:-:S04]  /*0110*/  SHF.R.S32.HI R2, RZ, 0x1f, R3 ;  /* 0x0000001fff027819 */ /* 0x000fc80000011403 */
[----:B------:R-:W-:-:S04]  /*0120*/  LEA.HI R2, R2, R3, RZ, 0x7 ;  /* 0x0000000302027211 */ /* 0x000fc800078f38ff */
[----:B------:R-:W-:-:S04]  /*0130*/  LOP3.LUT R2, R2, 0xffffff80, RZ, 0xc0, !PT ;  /* 0xffffff8002027812 */ /* 0x000fc800078ec0ff */
[----:B------:R-:W-:-:S05]  /*0140*/  IADD3 R11, R3, -R2, RZ ;  /* 0x80000002030b7210 */ /* 0x000fca0007ffe0ff */
[----:B--2---:R-:W-:-:S05]  /*0150*/  IMAD.WIDE R8, R11, 0x4, R8 ;  /* 0x000000040b087825 */ /* 0x004fca00078e0208 */
[----:B------:R-:W2:Y:S04]  /*0160*/  @!P0 LDG.E.EL R4, desc[UR4][R8.64] ;  /* 0x0000000408048981 */ /* 0x000ea8000c2e1900 */
[----:B------:R3:W2:Y:S01]  /*0170*/  @!P0 LDG.E.EL R5, desc[UR4][R8.64] ;  /* 0x0000000408058981 */ /* 0x0006a2000c2e1900 */
[----:B------:R-:W-:Y:S02]  /*0180*/  CS2R R6, SRZ ;  /* 0x0000000000067805 */ /* 0x000fe4000001ff00 */
[----:B------:R-:W-:Y:S01]  /*0190*/  CS2R R2, SRZ ;  /* 0x0000000000027805 */ /* 0x000fe2000001ff00 */
[----:B----4-:R-:W-:-:S04]  /*01a0*/  IMAD.WIDE R14, R11, 0x4, R14 ;  /* 0x000000040b0e7825 */ /* 0x010fc800078e020e */
[----:B-----5:R-:W-:Y:S01]  /*01b0*/  IMAD.WIDE R12, R0, 0x4, R12 ;  /* 0x00000004000c7825 */ /* 0x020fe200078e020c */
[----:B------:R-:W4:Y:S01]  /*01c0*/  @!P0 LDG.E.EL R7, desc[UR4][R14.64] ;  /* 0x000000040e078981 */ /* 0x000f22000c2e1900 */
[----:B---3--:R-:W-:Y:S02]  /*01d0*/  CS2R R8, SRZ ;  /* 0x0000000000087805 */ /* 0x008fe4000001ff00 */
[C---:B0-----:R-:W-:Y:S01]  /*01e0*/  IMAD.WIDE R16, R11.reuse, 0x4, R16 ;  /* 0x000000040b107825 */ /* 0x041fe200078e0210 */
[----:B------:R0:W3:Y:S03]  /*01f0*/  @!P0 LDG.E.EL R6, desc[UR4][R14.64] ;  /* 0x000000040e068981 */ /* 0x0000e6000c2e1900 */
[----:B-1----:R-:W-:Y:S01]  /*0200*/  IMAD.WIDE R18, R11, 0x4, R18 ;  /* 0x000000040b127825 */ /* 0x002fe200078e0212 */
[----:B------:R1:W4:Y:S01]  /*0210*/  @!P0 LDG.E.64 R2, desc[UR4][R12.64] ;  /* 0x000000040c028981 */ /* 0x000322000c1e1b00 */
[----:B------:R-:W-:-:S03]  /*0220*/  CS2R R10, SRZ ;  /* 0x00000000000a7805 */ /* 0x000fc6000001ff00 */
[----:B------:R-:W5:Y:S04]  /*0230*/  @!P0 LDG.E.EL R9, desc[UR4][R18.64] ;  /* 0x0000000412098981 */ /* 0x000f68000c2e1900 */
[----:B------:R-:W5:Y:S04]  /*0240*/  @!P0 LDG.E.EL R10, desc[UR4][R16.64] ;  /* 0x00000004100a8981 */ /* 0x000f68000c2e1900 */
[----:B------:R-:W3:Y:S04]  /*0250*/  @!P0 LDG.E.EL R11, desc[UR4][R16.64] ;  /* 0x00000004100b8981 */ /* 0x000ee8000c2e1900 */
[----:B------:R-:W3:Y:S01]  /*0260*/  @!P0 LDG.E.EL R8, desc[UR4][R18.64] ;  /* 0x0000000412088981 */ /* 0x000ee2000c2e1900 */
[----:B0-----:R-:W-:Y:S01]  /*0270*/  HFMA2.MMA R14, -RZ, RZ, 1.625, 0 ;  /* 0x3e800000ff0e7435 */ /* 0x001fe200000001ff */
[----:B--2---:R-:W-:Y:S01]  /*0280*/  FADD R4, R4, 9.9999997473787516356e-06 ;  /* 0x3727c5ac04047421 */ /* 0x004fe20000000000 */
[----:B------:R-:W-:-:S03]  /*0290*/  FADD R5, R5, 9.9999997473787516356e-06 ;  /* 0x3727c5ac05057421 */ /* 0x000fc60000000000 */
[----:B-1----:R-:W0:Y:S08]  /*02a0*/  MUFU.SQRT R12, R4 ;  /* 0x00000004000c7308 */ /* 0x002e300000002000 */
[----:B------:R1:W2:Y:S01]  /*02b0*/  MUFU.SQRT R13, R5 ;  /* 0x00000005000d7308 */ /* 0x0002a20000002000 */
[C---:B0-----:R-:W-:Y:S02]  /*02c0*/  FSETP.GT.AND P1, PT, R12.reuse, 8.50705917302346158658e+37, PT ;  /* 0x7e8000000c00780b */ /* 0x041fe40003f24000 */
[----:B------:R-:W-:Y:S01]  /*02d0*/  FSETP.GEU.AND P3, PT, R12, 1.175494350822287508e-38, PT ;  /* 0x008000000c00780b */ /* 0x000fe20003f6e000 */
[----:B-1----:R-:W0:Y:S01]  /*02e0*/  LDC.64 R4, c[0x0][0x238] ;  /* 0x00008e00ff047b82 */ /* 0x002e220000000a00 */
[----:B--2---:R-:W-:-:S02]  /*02f0*/  FSETP.GT.AND P2, PT, R13, 8.50705917302346158658e+37, PT ;  /* 0x7e8000000d00780b */ /* 0x004fc40003f44000 */
[----:B------:R-:W-:-:S07]  /*0300*/  FSETP.GEU.AND P4, PT, R13, 1.175494350822287508e-38, PT ;  /* 0x008000000d00780b */ /* 0x000fce0003f8e000 */
[----:B------:R-:W-:-:S04]  /*0310*/  @P1 FMUL R12, R12, 0.25 ;  /* 0x3e8000000c0c1820 */ /* 0x000fc80000400000 */
[----:B------:R-:W-:Y:S01]  /*0320*/  @!P3 FMUL R12, R12, 16777216 ;  /* 0x4b8000000c0cb820 */ /* 0x000fe20000400000 */
[----:B------:R-:W-:-:S04]  /*0330*/  @P2 FMUL R13, R13, 0.25 ;  /* 0x3e8000000d0d2820 */ /* 0x000fc80000400000 */
[----:B------:R-:W-:Y:S01]  /*0340*/  @!P4 FMUL R13, R13, 16777216 ;  /* 0x4b8000000d0dc820 */ /* 0x000fe20000400000 */
[----:B------:R-:W1:Y:S01]  /*0350*/  MUFU.RCP R12, R12 ;  /* 0x0000000c000c7308 */ /* 0x000e620000001000 */
[----:B------:R-:W-:-:S07]  /*0360*/  FSEL R15, R14, 1, P1 ;  /* 0x3f8000000e0f7808 */ /* 0x000fce0000800000 */
[----:B------:R-:W2:Y:S01]  /*0370*/  MUFU.RCP R13, R13 ;  /* 0x0000000d000d7308 */ /* 0x000ea20000001000 */
[----:B------:R-:W-:Y:S01]  /*0380*/  FSEL R14, R14, 1, P2 ;  /* 0x3f8000000e0e7808 */ /* 0x000fe20001000000 */
[----:B------:R-:W-:-:S04]  /*0390*/  @!P3 FMUL R15, R15, 16777216 ;  /* 0x4b8000000f0fb820 */ /* 0x000fc80000400000 */
[----:B------:R-:W-:Y:S01]  /*03a0*/  @!P4 FMUL R14, R14, 16777216 ;  /* 0x4b8000000e0ec820 */ /* 0x000fe20000400000 */
[----:B----4-:R-:W-:Y:S01]  /*03b0*/  FADD R2, -R7, R2 ;  /* 0x0000000207027221 */ /* 0x010fe20000000100 */
[----:B---3--:R-:W-:Y:S01]  /*03c0*/  FADD R3, -R6, R3 ;  /* 0x0000000306037221 */ /* 0x008fe20000000100 */
[----:B-1----:R-:W-:Y:S01]  /*03d0*/  FMUL R15, R12, R15 ;  /* 0x0000000f0c0f7220 */ /* 0x002fe20000400000 */
[----:B--2---:R-:W-:-:S03]  /*03e0*/  FMUL R14, R13, R14 ;  /* 0x0000000e0d0e7220 */ /* 0x004fc60000400000 */
[----:B------:R-:W-:Y:S01]  /*03f0*/  FMUL R2, R2, R15 ;  /* 0x0000000f02027220 */ /* 0x000fe20000400000 */
[----:B------:R-:W-:-:S03]  /*0400*/  FMUL R3, R3, R14 ;  /* 0x0000000e03037220 */ /* 0x000fc60000400000 */
[----:B-----5:R-:W-:Y:S01]  /*0410*/  FFMA R2, R2, R10, R9 ;  /* 0x0000000a02027223 */ /* 0x020fe20000000009 */
[----:B------:R-:W-:-:S04]  /*0420*/  FFMA R3, R3, R11, R8 ;  /* 0x0000000b03037223 */ /* 0x000fc80000000008 */
[----:B------:R-:W-:Y:S02]  /*0430*/  FSETP.GEU.AND P1, PT, R2, RZ, PT ;  /* 0x000000ff0200720b */ /* 0x000fe40003f2e000 */
[C---:B------:R-:W-:Y:S01]  /*0440*/  FSETP.GEU.AND P2, PT, R3.reuse, RZ, PT ;  /* 0x000000ff0300720b */ /* 0x040fe20003f4e000 */
[----:B0-----:R-:W-:Y:S01]  /*0450*/  IMAD.WIDE R4, R0, 0x4, R4 ;  /* 0x0000000400047825 */ /* 0x001fe200078e0204 */
[----:B------:R-:W-:Y:S02]  /*0460*/  FSEL R2, R2, RZ, P1 ;  /* 0x000000ff02027208 */ /* 0x000fe40000800000 */
[----:B------:R-:W-:Y:S01]  /*0470*/  FSEL R3, R3, RZ, P2 ;  /* 0x000000ff03037208 */ /* 0x000fe20001000000 */
[----:B------:R-:W-:Y:S08]  /*0480*/  @P0 EXIT ;  /* 0x000000000000094d */ /* 0x000ff00003800000 */
[----:B------:R-:W-:Y:S01]  /*0490*/  STG.E.64 desc[UR4][R4.64], R2 ;  /* 0x0000000204007986 */ /* 0x000fe2000c101b04 */
[----:B------:R-:W-:Y:S05]  /*04a0*/  EXIT ;  /* 0x000000000000794d */ /* 0x000fea0003800000 */
.L_x_0:
[----:B------:R-:W-:-:S00]  /*04b0*/  BRA `(.L_x_0) ;  /* 0xfffffffc00fc7947 */ /* 0x000fc0000383ffff */
[----:B------:R-:W-:-:S00]  /*04c0*/  NOP ;  /* 0x0000000000007918 */ /* 0x000fc00000000000 */
        /* <DEDUP_REMOVED lines=11> */
.L_x_1:


//--------------------- .nv.global.init           --------------------------
	.section	.nv.global.init,"aw",@progbits
.nv.global.init:
	.type		_$_str,@object
	.size		_$_str,(_$_str_$_2 - _$_str)
_$_str:
        /*0000*/ 	.byte	0x5f, 0x5f, 0x43, 0x55, 0x44, 0x41, 0x5f, 0x46, 0x54, 0x5a, 0x00
	.type		_$_str_$_2,@object
	.size		_$_str_$_2,(.L_1 - _$_str_$_2)
_$_str_$_2:
        /*000b*/ 	.byte	0x5f, 0x5f, 0x43, 0x55, 0x44, 0x41, 0x5f, 0x50, 0x52, 0x45, 0x43, 0x5f, 0x53, 0x51, 0x52, 0x54
        /*001b*/ 	.byte	0x00
.L_1:


//--------------------- .nv.constant0.triton_poi_fused__native_batch_norm_legit_no_training_relu_17 --------------------------
	.section	.nv.constant0.triton_poi_fused__native_batch_norm_legit_no_training_relu_17,"a",@progbits
	.sectionflags	@""
	.align	4
.nv.constant0.triton_poi_fused__native_batch_norm_legit_no_training_relu_17:
	.zero		580
